	.headerflags	@"EF_CUDA_TEXMODE_UNIFIED EF_CUDA_64BIT_ADDRESS EF_CUDA_ACCELERATORS EF_CUDA_SM90 EF_CUDA_VIRTUAL_SM(EF_CUDA_SM90)"
	.elftype	@"ET_EXEC"


//--------------------- .nv.info                  --------------------------
	.section	.nv.info,"",@"SHT_CUDA_INFO"
	.align	4


	//----- nvinfo : EIATTR_REGCOUNT
	.align		4
        /*0000*/ 	.byte	0x04, 0x2f
        /*0002*/ 	.short	(.L_1 - .L_0)
	.align		4
.L_0:
        /*0004*/ 	.word	index@(triton_poi_fused_mean_mul_0)
        /*0008*/ 	.word	0x00000014


	//----- nvinfo : EIATTR_MIN_STACK_SIZE
	.align		4
.L_1:
        /*000c*/ 	.byte	0x04, 0x12
        /*000e*/ 	.short	(.L_3 - .L_2)
	.align		4
.L_2:
        /*0010*/ 	.word	index@(triton_poi_fused_mean_mul_0)
        /*0014*/ 	.word	0x00000000


	//----- nvinfo : EIATTR_FRAME_SIZE
	.align		4
.L_3:
        /*0018*/ 	.byte	0x04, 0x11
        /*001a*/ 	.short	(.L_5 - .L_4)
	.align		4
.L_4:
        /*001c*/ 	.word	index@(triton_poi_fused_mean_mul_0)
        /*0020*/ 	.word	0x00000000


	//----- nvinfo : EIATTR_MIN_STACK_SIZE
	.align		4
.L_5:
        /*0024*/ 	.byte	0x04, 0x12
        /*0026*/ 	.short	(.L_7 - .L_6)
	.align		4
.L_6:
        /*0028*/ 	.word	index@(triton_poi_fused_mean_mul_0)
        /*002c*/ 	.word	0x00000000
.L_7:


//--------------------- .nv.info.triton_poi_fused_mean_mul_0 --------------------------
	.section	.nv.info.triton_poi_fused_mean_mul_0,"",@"SHT_CUDA_INFO"
	.sectionflags	@""
	.align	4


	//----- nvinfo : EIATTR_CUDA_API_VERSION
	.align		4
        /*0000*/ 	.byte	0x04, 0x37
        /*0002*/ 	.short	(.L_9 - .L_8)
.L_8:
        /*0004*/ 	.word	0x0000007c


	//----- nvinfo : EIATTR_KPARAM_INFO
	.align		4
.L_9:
        /*0008*/ 	.byte	0x04, 0x17
        /*000a*/ 	.short	(.L_11 - .L_10)
.L_10:
        /*000c*/ 	.word	0x00000000
        /*0010*/ 	.short	0x0003
        /*0012*/ 	.short	0x0018
        /*0014*/ 	.byte	0x00, 0xf0, 0x11, 0x00


	//----- nvinfo : EIATTR_KPARAM_INFO
	.align		4
.L_11:
        /*0018*/ 	.byte	0x04, 0x17
        /*001a*/ 	.short	(.L_13 - .L_12)
.L_12:
        /*001c*/ 	.word	0x00000000
        /*0020*/ 	.short	0x0002
        /*0022*/ 	.short	0x0010
        /*0024*/ 	.byte	0x00, 0xf4, 0x21, 0x00


	//----- nvinfo : EIATTR_KPARAM_INFO
	.align		4
.L_13:
        /*0028*/ 	.byte	0x04, 0x17
        /*002a*/ 	.short	(.L_15 - .L_14)
.L_14:
        /*002c*/ 	.word	0x00000000
        /*0030*/ 	.short	0x0001
        /*0032*/ 	.short	0x0008
        /*0034*/ 	.byte	0x00, 0xf4, 0x21, 0x00


	//----- nvinfo : EIATTR_KPARAM_INFO
	.align		4
.L_15:
        /*0038*/ 	.byte	0x04, 0x17
        /*003a*/ 	.short	(.L_17 - .L_16)
.L_16:
        /*003c*/ 	.word	0x00000000
        /*0040*/ 	.short	0x0000
        /*0042*/ 	.short	0x0000
        /*0044*/ 	.byte	0x00, 0xf4, 0x21, 0x00


	//----- nvinfo : EIATTR_SPARSE_MMA_MASK
	.align		4
.L_17:
        /*0048*/ 	.byte	0x03, 0x50
        /*004a*/ 	.short	0x0000


	//----- nvinfo : EIATTR_MAXREG_COUNT
	.align		4
        /*004c*/ 	.byte	0x03, 0x1b
        /*004e*/ 	.short	0x00ff


	//----- nvinfo : EIATTR_EXIT_INSTR_OFFSETS
	.align		4
        /*0050*/ 	.byte	0x04, 0x1c
        /*0052*/ 	.short	(.L_19 - .L_18)


	//   ....[0]....
.L_18:
        /*0054*/ 	.word	0x000001f0


	//   ....[1]....
        /*0058*/ 	.word	0x00000220


	//----- nvinfo : EIATTR_REQNTID
	.align		4
.L_19:
        /*005c*/ 	.byte	0x04, 0x10
        /*005e*/ 	.short	(.L_21 - .L_20)
.L_20:
        /*0060*/ 	.word	0x00000020
        /*0064*/ 	.word	0x00000001
        /*0068*/ 	.word	0x00000001


	//----- nvinfo : EIATTR_CBANK_PARAM_SIZE
	.align		4
.L_21:
        /*006c*/ 	.byte	0x03, 0x19
        /*006e*/ 	.short	0x001c


	//----- nvinfo : EIATTR_PARAM_CBANK
	.align		4
        /*0070*/ 	.byte	0x04, 0x0a
        /*0072*/ 	.short	(.L_23 - .L_22)
	.align		4
.L_22:
        /*0074*/ 	.word	index@(.nv.constant0.triton_poi_fused_mean_mul_0)
        /*0078*/ 	.short	0x0210
        /*007a*/ 	.short	0x001c


	//----- nvinfo : EIATTR_SW_WAR
	.align		4
.L_23:
        /*007c*/ 	.byte	0x04, 0x36
        /*007e*/ 	.short	(.L_25 - .L_24)
.L_24:
        /*0080*/ 	.word	0x00000008
.L_25:


//--------------------- .nv.callgraph             --------------------------
	.section	.nv.callgraph,"",@"SHT_CUDA_CALLGRAPH"
	.align	4
	.sectionentsize	8
	.align		4
        /*0000*/ 	.word	0x00000000
	.align		4
        /*0004*/ 	.word	0xffffffff
	.align		4
        /*0008*/ 	.word	0x00000000
	.align		4
        /*000c*/ 	.word	0xfffffffe
	.align		4
        /*0010*/ 	.word	0x00000000
	.align		4
        /*0014*/ 	.word	0xfffffffd
	.align		4
        /*0018*/ 	.word	0x00000000
	.align		4
        /*001c*/ 	.word	0xfffffffc


//--------------------- .text.triton_poi_fused_mean_mul_0 --------------------------
	.section	.text.triton_poi_fused_mean_mul_0,"ax",@progbits
	.align	128
        .global         triton_poi_fused_mean_mul_0
        .type           triton_poi_fused_mean_mul_0,@function
        .size           triton_poi_fused_mean_mul_0,(.L_x_1 - triton_poi_fused_mean_mul_0)
        .other          triton_poi_fused_mean_mul_0,@"STO_CUDA_ENTRY STV_DEFAULT"
triton_poi_fused_mean_mul_0:
.text.triton_poi_fused_mean_mul_0:
[----:B------:R-:W0:Y:S02]  /*0000*/  LDC R1, c[0x0][0x28] ;  /* 0x00000a00ff017b82 */ /* 0x000e240000000800 */
[----:B------:R-:W1:Y:S01]  /*0010*/  S2R R14, SR_TID.X ;  /* 0x00000000000e7919 */ /* 0x000e620000002100 */
[----:B------:R-:W2:Y:S01]  /*0020*/  LDC.64 R2, c[0x0][0x210] ;  /* 0x00008400ff027b82 */ /* 0x000ea20000000a00 */
[----:B------:R-:W-:Y:S01]  /*0030*/  HFMA2.MMA R8, -RZ, RZ, 0, 0 ;  /* 0x00000000ff087435 */ /* 0x000fe200000001ff */
[----:B------:R-:W-:Y:S01]  /*0040*/  ULDC.64 UR4, c[0x0][0x208] ;  /* 0x0000820000047ab9 */ /* 0x000fe20000000a00 */
[----:B------:R-:W3:Y:S05]  /*0050*/  S2R R9, SR_CTAID.X ;  /* 0x0000000000097919 */ /* 0x000eea0000002500 */
[----:B------:R-:W4:Y:S01]  /*0060*/  LDC.64 R4, c[0x0][0x218] ;  /* 0x00008600ff047b82 */ /* 0x000f220000000a00 */
[----:B------:R-:W-:Y:S01]  /*0070*/  HFMA2.MMA R10, -RZ, RZ, 0, 0 ;  /* 0x00000000ff0a7435 */ /* 0x000fe200000001ff */
[----:B-1----:R-:W-:Y:S01]  /*0080*/  LOP3.LUT R0, R14, 0xf, RZ, 0xc0, !PT ;  /* 0x0000000f0e007812 */ /* 0x002fe200078ec0ff */
[----:B----4-:R-:W4:Y:S03]  /*0090*/  LDG.E R13, desc[UR4][R4.64+0x4] ;  /* 0x00000404040d7981 */ /* 0x010f26000c1e1900 */
[----:B---3--:R-:W-:Y:S01]  /*00a0*/  LEA R9, R9, R0, 0x4 ;  /* 0x0000000009097211 */ /* 0x008fe200078e20ff */
[----:B------:R-:W3:Y:S01]  /*00b0*/  LDG.E R11, desc[UR4][R4.64] ;  /* 0x00000004040b7981 */ /* 0x000ee2000c1e1900 */
[----:B------:R-:W-:-:S02]  /*00c0*/  MOV R0, RZ ;  /* 0x000000ff00007202 */ /* 0x000fc40000000f00 */
[C---:B------:R-:W-:Y:S01]  /*00d0*/  ISETP.GE.AND P0, PT, R9.reuse, 0x10, PT ;  /* 0x000000100900780c */ /* 0x040fe20003f06270 */
[----:B------:R-:W5:Y:S01]  /*00e0*/  LDG.E R15, desc[UR4][R4.64+0x8] ;  /* 0x00000804040f7981 */ /* 0x000f62000c1e1900 */
[----:B------:R-:W-:Y:S02]  /*00f0*/  SHF.L.U32 R7, R9, 0x2, RZ ;  /* 0x0000000209077819 */ /* 0x000fe400000006ff */
[----:B------:R-:W-:Y:S01]  /*0100*/  MOV R12, RZ ;  /* 0x000000ff000c7202 */ /* 0x000fe20000000f00 */
[----:B------:R-:W3:Y:S02]  /*0110*/  LDG.E R17, desc[UR4][R4.64+0xc] ;  /* 0x00000c0404117981 */ /* 0x000ee4000c1e1900 */
[----:B--2---:R-:W-:Y:S02]  /*0120*/  IMAD.WIDE R2, R7, 0x4, R2 ;  /* 0x0000000407027825 */ /* 0x004fe400078e0202 */
[----:B------:R-:W1:Y:S04]  /*0130*/  LDC.64 R6, c[0x0][0x220] ;  /* 0x00008800ff067b82 */ /* 0x000e680000000a00 */
[----:B------:R-:W4:Y:S04]  /*0140*/  @!P0 LDG.E.EL R8, desc[UR4][R2.64+0x4] ;  /* 0x0000040402088981 */ /* 0x000f28000c2e1900 */
[----:B------:R-:W3:Y:S04]  /*0150*/  @!P0 LDG.E.EL R0, desc[UR4][R2.64] ;  /* 0x0000000402008981 */ /* 0x000ee8000c2e1900 */
[----:B------:R-:W5:Y:S04]  /*0160*/  @!P0 LDG.E.EL R10, desc[UR4][R2.64+0x8] ;  /* 0x00000804020a8981 */ /* 0x000f68000c2e1900 */
[----:B------:R-:W2:Y:S01]  /*0170*/  @!P0 LDG.E.EL R12, desc[UR4][R2.64+0xc] ;  /* 0x00000c04020c8981 */ /* 0x000ea2000c2e1900 */
[----:B------:R-:W-:-:S04]  /*0180*/  LOP3.LUT P0, RZ, R14, 0x10, RZ, 0xc0, !PT ;  /* 0x000000100eff7812 */ /* 0x000fc8000780c0ff */
[C---:B------:R-:W-:Y:S01]  /*0190*/  ISETP.LT.AND P0, PT, R9.reuse, 0x10, !P0 ;  /* 0x000000100900780c */ /* 0x040fe20004701270 */
[----:B-1----:R-:W-:-:S04]  /*01a0*/  IMAD.WIDE R6, R9, 0x4, R6 ;  /* 0x0000000409067825 */ /* 0x002fc800078e0206 */
[----:B----4-:R-:W-:-:S04]  /*01b0*/  FMUL R8, R13, R8 ;  /* 0x000000080d087220 */ /* 0x010fc80000400000 */
[----:B---3--:R-:W-:-:S04]  /*01c0*/  FFMA R0, R11, R0, R8 ;  /* 0x000000000b007223 */ /* 0x008fc80000000008 */
[----:B-----5:R-:W-:-:S04]  /*01d0*/  FFMA R0, R15, R10, R0 ;  /* 0x0000000a0f007223 */ /* 0x020fc80000000000 */
[----:B--2---:R-:W-:Y:S01]  /*01e0*/  FFMA R0, R17, R12, R0 ;  /* 0x0000000c11007223 */ /* 0x004fe20000000000 */
[----:B------:R-:W-:Y:S06]  /*01f0*/  @!P0 EXIT ;  /* 0x000000000000894d */ /* 0x000fec0003800000 */
[----:B------:R-:W-:-:S05]  /*0200*/  FMUL R3, R0, 0.25 ;  /* 0x3e80000000037820 */ /* 0x000fca0000400000 */
[----:B------:R-:W-:Y:S01]  /*0210*/  STG.E desc[UR4][R6.64], R3 ;  /* 0x0000000306007986 */ /* 0x000fe2000c101904 */
[----:B------:R-:W-:Y:S05]  /*0220*/  EXIT ;  /* 0x000000000000794d */ /* 0x000fea0003800000 */
.L_x_0:
[----:B------:R-:W-:-:S00]  /*0230*/  BRA `(.L_x_0) ;  /* 0xfffffffc00fc7947 */ /* 0x000fc0000383ffff */
[----:B------:R-:W-:-:S00]  /*0240*/  NOP ;  /* 0x0000000000007918 */ /* 0x000fc00000000000 */
        /* <DEDUP_REMOVED lines=11> */
.L_x_1:


//--------------------- .nv.constant0.triton_poi_fused_mean_mul_0 --------------------------
	.section	.nv.constant0.triton_poi_fused_mean_mul_0,"a",@progbits
	.sectionflags	@""
	.align	4
.nv.constant0.triton_poi_fused_mean_mul_0:
	.zero		556
